//
// Generated by NVIDIA NVVM Compiler
//
// Compiler Build ID: CL-36424714
// Cuda compilation tools, release 13.0, V13.0.88
// Based on NVVM 20.0.0
//

.version 9.0
.target sm_100
.address_size 64

	// .globl	_Z13GPU_histogramPcjPj

.visible .entry _Z13GPU_histogramPcjPj(
	.param .u64 .ptr .align 1 _Z13GPU_histogramPcjPj_param_0,
	.param .u32 _Z13GPU_histogramPcjPj_param_1,
	.param .u64 .ptr .align 1 _Z13GPU_histogramPcjPj_param_2
)
{


	ret;

}


// ===== COMPILED SASS (sm_100) =====

	.target	sm_100

	.elftype	@"ET_EXEC"


//--------------------- .note.nv.tkinfo           --------------------------
	.section	.note.nv.tkinfo,"",@"SHT_NOTE"
	.sectionflags	@"SHF_NOTE_NV_TKINFO"
	.tkinfo
        /*0018*/ 	.word	0x00000002
        /*0030*/ 	.string	""
        /*0030*/ 	.string	"ptxas"
        /*0030*/ 	.string	"Cuda compilation tools, release 13.0, V13.0.88"
        /*0030*/ 	.string	"Build cuda_13.0.r13.0/compiler.36424714_0"
        /*0030*/ 	.string	"-arch sm_100 -m 64 "



//--------------------- .note.nv.cuinfo           --------------------------
	.section	.note.nv.cuinfo,"",@"SHT_NOTE"
	.sectionflags	@"SHF_NOTE_NV_CUINFO"
        /*0018*/ 	.short	0x0002
        /*001a*/ 	.short	0x0064
        /*001c*/ 	.short	0x0082
	.zero		2


//--------------------- .nv.info                  --------------------------
	.section	.nv.info,"",@"SHT_CUDA_INFO"
	.align	4


	//----- nvinfo : EIATTR_REGCOUNT
	.align		4
        /*0000*/ 	.byte	0x04, 0x2f
        /*0002*/ 	.short	(.L_1 - .L_0)
	.align		4
.L_0:
        /*0004*/ 	.word	index@(_Z13GPU_histogramPcjPj)
        /*0008*/ 	.word	0x00000004


	//----- nvinfo : EIATTR_FRAME_SIZE
	.align		4
.L_1:
        /*000c*/ 	.byte	0x04, 0x11
        /*000e*/ 	.short	(.L_3 - .L_2)
	.align		4
.L_2:
        /*0010*/ 	.word	index@(_Z13GPU_histogramPcjPj)
        /*0014*/ 	.word	0x00000000


	//----- nvinfo : EIATTR_MIN_STACK_SIZE
	.align		4
.L_3:
        /*0018*/ 	.byte	0x04, 0x12
        /*001a*/ 	.short	(.L_5 - .L_4)
	.align		4
.L_4:
        /*001c*/ 	.word	index@(_Z13GPU_histogramPcjPj)
        /*0020*/ 	.word	0x00000000
.L_5:


//--------------------- .nv.compat                --------------------------
	.section	.nv.compat,"",@"SHT_CUDA_COMPAT_INFO"
	.align	4
        /*0000*/ 	.byte	0x02, 0x09, 0x00, 0x00, 0x02, 0x02, 0x01, 0x00, 0x02, 0x05, 0x05, 0x00, 0x03, 0x07, 0x01, 0x01
        /*0010*/ 	.byte	0x02, 0x03, 0x00, 0x00, 0x02, 0x06, 0x01, 0x00, 0x04, 0x0b, 0x08, 0x00, 0x09, 0x00, 0x00, 0x00
        /*0020*/ 	.byte	0x00, 0x00, 0x00, 0x00


//--------------------- .nv.info._Z13GPU_histogramPcjPj --------------------------
	.section	.nv.info._Z13GPU_histogramPcjPj,"",@"SHT_CUDA_INFO"
	.sectionflags	@""
	.align	4


	//----- nvinfo : EIATTR_CUDA_API_VERSION
	.align		4
        /*0000*/ 	.byte	0x04, 0x37
        /*0002*/ 	.short	(.L_7 - .L_6)
.L_6:
        /*0004*/ 	.word	0x00000082


	//----- nvinfo : EIATTR_KPARAM_INFO
	.align		4
.L_7:
        /*0008*/ 	.byte	0x04, 0x17
        /*000a*/ 	.short	(.L_9 - .L_8)
.L_8:
        /*000c*/ 	.word	0x00000000
        /*0010*/ 	.short	0x0002
        /*0012*/ 	.short	0x0010
        /*0014*/ 	.byte	0x00, 0xf5, 0x21, 0x00


	//----- nvinfo : EIATTR_KPARAM_INFO
	.align		4
.L_9:
        /*0018*/ 	.byte	0x04, 0x17
        /*001a*/ 	.short	(.L_11 - .L_10)
.L_10:
        /*001c*/ 	.word	0x00000000
        /*0020*/ 	.short	0x0001
        /*0022*/ 	.short	0x0008
        /*0024*/ 	.byte	0x00, 0xf0, 0x11, 0x00


	//----- nvinfo : EIATTR_KPARAM_INFO
	.align		4
.L_11:
        /*0028*/ 	.byte	0x04, 0x17
        /*002a*/ 	.short	(.L_13 - .L_12)
.L_12:
        /*002c*/ 	.word	0x00000000
        /*0030*/ 	.short	0x0000
        /*0032*/ 	.short	0x0000
        /*0034*/ 	.byte	0x00, 0xf5, 0x21, 0x00


	//----- nvinfo : EIATTR_SPARSE_MMA_MASK
	.align		4
.L_13:
        /*0038*/ 	.byte	0x03, 0x50
        /*003a*/ 	.short	0x0000


	//----- nvinfo : EIATTR_MAXREG_COUNT
	.align		4
        /*003c*/ 	.byte	0x03, 0x1b
        /*003e*/ 	.short	0x00ff


	//----- nvinfo : EIATTR_MERCURY_ISA_VERSION
	.align		4
        /*0040*/ 	.byte	0x03, 0x5f
        /*0042*/ 	.short	0x0101


	//----- nvinfo : EIATTR_VRC_CTA_INIT_COUNT
	.align		4
        /*0044*/ 	.byte	0x02, 0x4a
	.zero		1
	.zero		1


	//----- nvinfo : EIATTR_EXIT_INSTR_OFFSETS
	.align		4
        /*0048*/ 	.byte	0x04, 0x1c
        /*004a*/ 	.short	(.L_15 - .L_14)


	//   ....[0]....
.L_14:
        /*004c*/ 	.word	0x00000010


	//----- nvinfo : EIATTR_CBANK_PARAM_SIZE
	.align		4
.L_15:
        /*0050*/ 	.byte	0x03, 0x19
        /*0052*/ 	.short	0x0018


	//----- nvinfo : EIATTR_PARAM_CBANK
	.align		4
        /*0054*/ 	.byte	0x04, 0x0a
        /*0056*/ 	.short	(.L_17 - .L_16)
	.align		4
.L_16:
        /*0058*/ 	.word	index@(.nv.constant0._Z13GPU_histogramPcjPj)
        /*005c*/ 	.short	0x0380
        /*005e*/ 	.short	0x0018


	//----- nvinfo : EIATTR_SW_WAR
	.align		4
.L_17:
        /*0060*/ 	.byte	0x04, 0x36
        /*0062*/ 	.short	(.L_19 - .L_18)
.L_18:
        /*0064*/ 	.word	0x00000008
.L_19:


//--------------------- .nv.callgraph             --------------------------
	.section	.nv.callgraph,"",@"SHT_CUDA_CALLGRAPH"
	.align	4
	.sectionentsize	8
	.align		4
        /*0000*/ 	.word	0x00000000
	.align		4
        /*0004*/ 	.word	0xffffffff
	.align		4
        /*0008*/ 	.word	0x00000000
	.align		4
        /*000c*/ 	.word	0xfffffffe
	.align		4
        /*0010*/ 	.word	0x00000000
	.align		4
        /*0014*/ 	.word	0xfffffffd
	.align		4
        /*0018*/ 	.word	0x00000000
	.align		4
        /*001c*/ 	.word	0xfffffffc


//--------------------- .text._Z13GPU_histogramPcjPj --------------------------
	.section	.text._Z13GPU_histogramPcjPj,"ax",@progbits
	.align	128
        .global         _Z13GPU_histogramPcjPj
        .type           _Z13GPU_histogramPcjPj,@function
        .size           _Z13GPU_histogramPcjPj,(.L_x_1 - _Z13GPU_histogramPcjPj)
        .other          _Z13GPU_histogramPcjPj,@"STO_CUDA_ENTRY STV_DEFAULT"
_Z13GPU_histogramPcjPj:
.text._Z13GPU_histogramPcjPj:
[----:B------:R-:W-:Y:S01]  /*0000*/  LDC R1, c[0x0][0x37c] ;  /* 0x0000df00ff017b82 */ /* 0x000fe20000000800 */
[----:B------:R-:W-:Y:S05]  /*0010*/  EXIT ;  /* 0x000000000000794d */ /* 0x000fea0003800000 */
.L_x_0:
[----:B------:R-:W-:-:S00]  /*0020*/  BRA `(.L_x_0) ;  /* 0xfffffffc00fc7947 */ /* 0x000fc0000383ffff */
[----:B------:R-:W-:-:S00]  /*0030*/  NOP ;  /* 0x0000000000007918 */ /* 0x000fc00000000000 */
        /* <DEDUP_REMOVED lines=12> */
.L_x_1:


//--------------------- .nv.shared.reserved.0     --------------------------
	.section	.nv.shared.reserved.0,"aw",@nobits
	.weak		__nv_reservedSMEM_offset_0_alias
	.size		__nv_reservedSMEM_offset_0_alias, 0, 64
	.other		__nv_reservedSMEM_offset_0_alias,@"STO_CUDA_RESERVED_SHARED STV_DEFAULT"
__nv_reservedSMEM_offset_0_alias:
	.zero		0
	.zero		64


//--------------------- .nv.constant0._Z13GPU_histogramPcjPj --------------------------
	.section	.nv.constant0._Z13GPU_histogramPcjPj,"a",@progbits
	.sectionflags	@""
	.align	4
.nv.constant0._Z13GPU_histogramPcjPj:
	.zero		920


//--------------------- SYMBOLS --------------------------

	.type		.nv.reservedSmem.offset0,@object
	.size		.nv.reservedSmem.offset0,0x4
